//
// Generated by NVIDIA NVVM Compiler
//
// Compiler Build ID: CL-36424714
// Cuda compilation tools, release 13.0, V13.0.88
// Based on NVVM 20.0.0
//

.version 9.0
.target sm_100
.address_size 64

	// .globl	_Z12vecAddKernelPdS_S_i

.visible .entry _Z12vecAddKernelPdS_S_i(
	.param .u64 .ptr .align 1 _Z12vecAddKernelPdS_S_i_param_0,
	.param .u64 .ptr .align 1 _Z12vecAddKernelPdS_S_i_param_1,
	.param .u64 .ptr .align 1 _Z12vecAddKernelPdS_S_i_param_2,
	.param .u32 _Z12vecAddKernelPdS_S_i_param_3
)
{
	.reg .pred 	%p<2>;
	.reg .b32 	%r<6>;
	.reg .b64 	%rd<11>;
	.reg .b64 	%fd<4>;

	ld.param.u64 	%rd1, [_Z12vecAddKernelPdS_S_i_param_0];
	ld.param.u64 	%rd2, [_Z12vecAddKernelPdS_S_i_param_1];
	ld.param.u64 	%rd3, [_Z12vecAddKernelPdS_S_i_param_2];
	ld.param.u32 	%r2, [_Z12vecAddKernelPdS_S_i_param_3];
	mov.u32 	%r3, %tid.x;
	mov.u32 	%r4, %ntid.x;
	mov.u32 	%r5, %ctaid.x;
	mad.lo.s32 	%r1, %r4, %r5, %r3;
	setp.ge.s32 	%p1, %r1, %r2;
	@%p1 bra 	$L__BB0_2;
	cvta.to.global.u64 	%rd4, %rd1;
	cvta.to.global.u64 	%rd5, %rd2;
	cvta.to.global.u64 	%rd6, %rd3;
	mul.wide.s32 	%rd7, %r1, 8;
	add.s64 	%rd8, %rd4, %rd7;
	ld.global.f64 	%fd1, [%rd8];
	add.s64 	%rd9, %rd5, %rd7;
	ld.global.f64 	%fd2, [%rd9];
	add.f64 	%fd3, %fd1, %fd2;
	add.s64 	%rd10, %rd6, %rd7;
	st.global.f64 	[%rd10], %fd3;
$L__BB0_2:
	ret;

}


// ===== COMPILED SASS (sm_100) =====

	.target	sm_100

	.elftype	@"ET_EXEC"


//--------------------- .note.nv.tkinfo           --------------------------
	.section	.note.nv.tkinfo,"",@"SHT_NOTE"
	.sectionflags	@"SHF_NOTE_NV_TKINFO"
	.tkinfo
        /*0018*/ 	.word	0x00000002
        /*0030*/ 	.string	""
        /*0030*/ 	.string	"ptxas"
        /*0030*/ 	.string	"Cuda compilation tools, release 13.0, V13.0.88"
        /*0030*/ 	.string	"Build cuda_13.0.r13.0/compiler.36424714_0"
        /*0030*/ 	.string	"-arch sm_100 -m 64 "



//--------------------- .note.nv.cuinfo           --------------------------
	.section	.note.nv.cuinfo,"",@"SHT_NOTE"
	.sectionflags	@"SHF_NOTE_NV_CUINFO"
        /*0018*/ 	.short	0x0002
        /*001a*/ 	.short	0x0064
        /*001c*/ 	.short	0x0082
	.zero		2


//--------------------- .nv.info                  --------------------------
	.section	.nv.info,"",@"SHT_CUDA_INFO"
	.align	4


	//----- nvinfo : EIATTR_REGCOUNT
	.align		4
        /*0000*/ 	.byte	0x04, 0x2f
        /*0002*/ 	.short	(.L_1 - .L_0)
	.align		4
.L_0:
        /*0004*/ 	.word	index@(_Z12vecAddKernelPdS_S_i)
        /*0008*/ 	.word	0x0000000e


	//----- nvinfo : EIATTR_FRAME_SIZE
	.align		4
.L_1:
        /*000c*/ 	.byte	0x04, 0x11
        /*000e*/ 	.short	(.L_3 - .L_2)
	.align		4
.L_2:
        /*0010*/ 	.word	index@(_Z12vecAddKernelPdS_S_i)
        /*0014*/ 	.word	0x00000000


	//----- nvinfo : EIATTR_MIN_STACK_SIZE
	.align		4
.L_3:
        /*0018*/ 	.byte	0x04, 0x12
        /*001a*/ 	.short	(.L_5 - .L_4)
	.align		4
.L_4:
        /*001c*/ 	.word	index@(_Z12vecAddKernelPdS_S_i)
        /*0020*/ 	.word	0x00000000
.L_5:


//--------------------- .nv.compat                --------------------------
	.section	.nv.compat,"",@"SHT_CUDA_COMPAT_INFO"
	.align	4
        /*0000*/ 	.byte	0x02, 0x09, 0x00, 0x00, 0x02, 0x02, 0x01, 0x00, 0x02, 0x05, 0x05, 0x00, 0x03, 0x07, 0x01, 0x01
        /*0010*/ 	.byte	0x02, 0x03, 0x00, 0x00, 0x02, 0x06, 0x01, 0x00, 0x04, 0x0b, 0x08, 0x00, 0x01, 0x00, 0x00, 0x00
        /*0020*/ 	.byte	0x00, 0x00, 0x00, 0x00


//--------------------- .nv.info._Z12vecAddKernelPdS_S_i --------------------------
	.section	.nv.info._Z12vecAddKernelPdS_S_i,"",@"SHT_CUDA_INFO"
	.sectionflags	@""
	.align	4


	//----- nvinfo : EIATTR_CUDA_API_VERSION
	.align		4
        /*0000*/ 	.byte	0x04, 0x37
        /*0002*/ 	.short	(.L_7 - .L_6)
.L_6:
        /*0004*/ 	.word	0x00000082


	//----- nvinfo : EIATTR_KPARAM_INFO
	.align		4
.L_7:
        /*0008*/ 	.byte	0x04, 0x17
        /*000a*/ 	.short	(.L_9 - .L_8)
.L_8:
        /*000c*/ 	.word	0x00000000
        /*0010*/ 	.short	0x0003
        /*0012*/ 	.short	0x0018
        /*0014*/ 	.byte	0x00, 0xf0, 0x11, 0x00


	//----- nvinfo : EIATTR_KPARAM_INFO
	.align		4
.L_9:
        /*0018*/ 	.byte	0x04, 0x17
        /*001a*/ 	.short	(.L_11 - .L_10)
.L_10:
        /*001c*/ 	.word	0x00000000
        /*0020*/ 	.short	0x0002
        /*0022*/ 	.short	0x0010
        /*0024*/ 	.byte	0x00, 0xf5, 0x21, 0x00


	//----- nvinfo : EIATTR_KPARAM_INFO
	.align		4
.L_11:
        /*0028*/ 	.byte	0x04, 0x17
        /*002a*/ 	.short	(.L_13 - .L_12)
.L_12:
        /*002c*/ 	.word	0x00000000
        /*0030*/ 	.short	0x0001
        /*0032*/ 	.short	0x0008
        /*0034*/ 	.byte	0x00, 0xf5, 0x21, 0x00


	//----- nvinfo : EIATTR_KPARAM_INFO
	.align		4
.L_13:
        /*0038*/ 	.byte	0x04, 0x17
        /*003a*/ 	.short	(.L_15 - .L_14)
.L_14:
        /*003c*/ 	.word	0x00000000
        /*0040*/ 	.short	0x0000
        /*0042*/ 	.short	0x0000
        /*0044*/ 	.byte	0x00, 0xf5, 0x21, 0x00


	//----- nvinfo : EIATTR_SPARSE_MMA_MASK
	.align		4
.L_15:
        /*0048*/ 	.byte	0x03, 0x50
        /*004a*/ 	.short	0x0000


	//----- nvinfo : EIATTR_MAXREG_COUNT
	.align		4
        /*004c*/ 	.byte	0x03, 0x1b
        /*004e*/ 	.short	0x00ff


	//----- nvinfo : EIATTR_MERCURY_ISA_VERSION
	.align		4
        /*0050*/ 	.byte	0x03, 0x5f
        /*0052*/ 	.short	0x0101


	//----- nvinfo : EIATTR_VRC_CTA_INIT_COUNT
	.align		4
        /*0054*/ 	.byte	0x02, 0x4a
	.zero		1
	.zero		1


	//----- nvinfo : EIATTR_EXIT_INSTR_OFFSETS
	.align		4
        /*0058*/ 	.byte	0x04, 0x1c
        /*005a*/ 	.short	(.L_17 - .L_16)


	//   ....[0]....
.L_16:
        /*005c*/ 	.word	0x00000070


	//   ....[1]....
        /*0060*/ 	.word	0x00000130


	//----- nvinfo : EIATTR_CBANK_PARAM_SIZE
	.align		4
.L_17:
        /*0064*/ 	.byte	0x03, 0x19
        /*0066*/ 	.short	0x001c


	//----- nvinfo : EIATTR_PARAM_CBANK
	.align		4
        /*0068*/ 	.byte	0x04, 0x0a
        /*006a*/ 	.short	(.L_19 - .L_18)
	.align		4
.L_18:
        /*006c*/ 	.word	index@(.nv.constant0._Z12vecAddKernelPdS_S_i)
        /*0070*/ 	.short	0x0380
        /*0072*/ 	.short	0x001c


	//----- nvinfo : EIATTR_SW_WAR
	.align		4
.L_19:
        /*0074*/ 	.byte	0x04, 0x36
        /*0076*/ 	.short	(.L_21 - .L_20)
.L_20:
        /*0078*/ 	.word	0x00000008
.L_21:


//--------------------- .nv.callgraph             --------------------------
	.section	.nv.callgraph,"",@"SHT_CUDA_CALLGRAPH"
	.align	4
	.sectionentsize	8
	.align		4
        /*0000*/ 	.word	0x00000000
	.align		4
        /*0004*/ 	.word	0xffffffff
	.align		4
        /*0008*/ 	.word	0x00000000
	.align		4
        /*000c*/ 	.word	0xfffffffe
	.align		4
        /*0010*/ 	.word	0x00000000
	.align		4
        /*0014*/ 	.word	0xfffffffd
	.align		4
        /*0018*/ 	.word	0x00000000
	.align		4
        /*001c*/ 	.word	0xfffffffc


//--------------------- .text._Z12vecAddKernelPdS_S_i --------------------------
	.section	.text._Z12vecAddKernelPdS_S_i,"ax",@progbits
	.align	128
        .global         _Z12vecAddKernelPdS_S_i
        .type           _Z12vecAddKernelPdS_S_i,@function
        .size           _Z12vecAddKernelPdS_S_i,(.L_x_1 - _Z12vecAddKernelPdS_S_i)
        .other          _Z12vecAddKernelPdS_S_i,@"STO_CUDA_ENTRY STV_DEFAULT"
_Z12vecAddKernelPdS_S_i:
.text._Z12vecAddKernelPdS_S_i:
[----:B------:R-:W-:Y:S01]  /*0000*/  LDC R1, c[0x0][0x37c] ;  /* 0x0000df00ff017b82 */ /* 0x000fe20000000800 */
[----:B------:R-:W0:Y:S01]  /*0010*/  S2R R11, SR_TID.X ;  /* 0x00000000000b7919 */ /* 0x000e220000002100 */
[----:B------:R-:W0:Y:S01]  /*0020*/  LDCU UR4, c[0x0][0x360] ;  /* 0x00006c00ff0477ac */ /* 0x000e220008000800 */
[----:B------:R-:W0:Y:S01]  /*0030*/  S2R R0, SR_CTAID.X ;  /* 0x0000000000007919 */ /* 0x000e220000002500 */
[----:B------:R-:W1:Y:S01]  /*0040*/  LDCU UR5, c[0x0][0x398] ;  /* 0x00007300ff0577ac */ /* 0x000e620008000800 */
[----:B0-----:R-:W-:-:S05]  /*0050*/  IMAD R11, R0, UR4, R11 ;  /* 0x00000004000b7c24 */ /* 0x001fca000f8e020b */
[----:B-1----:R-:W-:-:S13]  /*0060*/  ISETP.GE.AND P0, PT, R11, UR5, PT ;  /* 0x000000050b007c0c */ /* 0x002fda000bf06270 */
[----:B------:R-:W-:Y:S05]  /*0070*/  @P0 EXIT ;  /* 0x000000000000094d */ /* 0x000fea0003800000 */
[----:B------:R-:W0:Y:S01]  /*0080*/  LDC.64 R2, c[0x0][0x380] ;  /* 0x0000e000ff027b82 */ /* 0x000e220000000a00 */
[----:B------:R-:W1:Y:S07]  /*0090*/  LDCU.64 UR4, c[0x0][0x358] ;  /* 0x00006b00ff0477ac */ /* 0x000e6e0008000a00 */
[----:B------:R-:W2:Y:S08]  /*00a0*/  LDC.64 R4, c[0x0][0x388] ;  /* 0x0000e200ff047b82 */ /* 0x000eb00000000a00 */
[----:B------:R-:W3:Y:S01]  /*00b0*/  LDC.64 R8, c[0x0][0x390] ;  /* 0x0000e400ff087b82 */ /* 0x000ee20000000a00 */
[----:B0-----:R-:W-:-:S06]  /*00c0*/  IMAD.WIDE R2, R11, 0x8, R2 ;  /* 0x000000080b027825 */ /* 0x001fcc00078e0202 */
[----:B-1----:R-:W4:Y:S01]  /*00d0*/  LDG.E.64 R2, desc[UR4][R2.64] ;  /* 0x0000000402027981 */ /* 0x002f22000c1e1b00 */
[----:B--2---:R-:W-:-:S06]  /*00e0*/  IMAD.WIDE R4, R11, 0x8, R4 ;  /* 0x000000080b047825 */ /* 0x004fcc00078e0204 */
[----:B------:R-:W4:Y:S01]  /*00f0*/  LDG.E.64 R4, desc[UR4][R4.64] ;  /* 0x0000000404047981 */ /* 0x000f22000c1e1b00 */
[----:B---3--:R-:W-:Y:S01]  /*0100*/  IMAD.WIDE R8, R11, 0x8, R8 ;  /* 0x000000080b087825 */ /* 0x008fe200078e0208 */
[----:B----4-:R-:W-:-:S07]  /*0110*/  DADD R6, R2, R4 ;  /* 0x0000000002067229 */ /* 0x010fce0000000004 */
[----:B------:R-:W-:Y:S01]  /*0120*/  STG.E.64 desc[UR4][R8.64], R6 ;  /* 0x0000000608007986 */ /* 0x000fe2000c101b04 */
[----:B------:R-:W-:Y:S05]  /*0130*/  EXIT ;  /* 0x000000000000794d */ /* 0x000fea0003800000 */
.L_x_0:
[----:B------:R-:W-:-:S00]  /*0140*/  BRA `(.L_x_0) ;  /* 0xfffffffc00fc7947 */ /* 0x000fc0000383ffff */
[----:B------:R-:W-:-:S00]  /*0150*/  NOP ;  /* 0x0000000000007918 */ /* 0x000fc00000000000 */
        /* <DEDUP_REMOVED lines=10> */
.L_x_1:


//--------------------- .nv.shared.reserved.0     --------------------------
	.section	.nv.shared.reserved.0,"aw",@nobits
	.weak		__nv_reservedSMEM_offset_0_alias
	.size		__nv_reservedSMEM_offset_0_alias, 0, 64
	.other		__nv_reservedSMEM_offset_0_alias,@"STO_CUDA_RESERVED_SHARED STV_DEFAULT"
__nv_reservedSMEM_offset_0_alias:
	.zero		0
	.zero		64


//--------------------- .nv.constant0._Z12vecAddKernelPdS_S_i --------------------------
	.section	.nv.constant0._Z12vecAddKernelPdS_S_i,"a",@progbits
	.sectionflags	@""
	.align	4
.nv.constant0._Z12vecAddKernelPdS_S_i:
	.zero		924


//--------------------- SYMBOLS --------------------------

	.type		.nv.reservedSmem.offset0,@object
	.size		.nv.reservedSmem.offset0,0x4
